//
// Generated by NVIDIA NVVM Compiler
//
// Compiler Build ID: CL-36424714
// Cuda compilation tools, release 13.0, V13.0.88
// Based on NVVM 20.0.0
//

.version 9.0
.target sm_100
.address_size 64

	// .globl	_Z12sumaMatricesPA32_iS0_S0_S0_

.visible .entry _Z12sumaMatricesPA32_iS0_S0_S0_(
	.param .u64 .ptr .align 1 _Z12sumaMatricesPA32_iS0_S0_S0__param_0,
	.param .u64 .ptr .align 1 _Z12sumaMatricesPA32_iS0_S0_S0__param_1,
	.param .u64 .ptr .align 1 _Z12sumaMatricesPA32_iS0_S0_S0__param_2,
	.param .u64 .ptr .align 1 _Z12sumaMatricesPA32_iS0_S0_S0__param_3
)
{
	.reg .b32 	%r<14>;
	.reg .b64 	%rd<19>;

	ld.param.u64 	%rd1, [_Z12sumaMatricesPA32_iS0_S0_S0__param_0];
	ld.param.u64 	%rd2, [_Z12sumaMatricesPA32_iS0_S0_S0__param_1];
	ld.param.u64 	%rd3, [_Z12sumaMatricesPA32_iS0_S0_S0__param_2];
	ld.param.u64 	%rd4, [_Z12sumaMatricesPA32_iS0_S0_S0__param_3];
	cvta.to.global.u64 	%rd5, %rd4;
	cvta.to.global.u64 	%rd6, %rd3;
	cvta.to.global.u64 	%rd7, %rd2;
	cvta.to.global.u64 	%rd8, %rd1;
	mov.u32 	%r1, %tid.x;
	mov.u32 	%r2, %tid.y;
	mov.u32 	%r3, %ctaid.y;
	shl.b32 	%r4, %r3, 1;
	add.s32 	%r5, %r4, %r2;
	mov.u32 	%r6, %ctaid.x;
	shl.b32 	%r7, %r6, 1;
	add.s32 	%r8, %r7, %r1;
	mul.wide.u32 	%rd9, %r5, 128;
	add.s64 	%rd10, %rd8, %rd9;
	mul.wide.s32 	%rd11, %r8, 4;
	add.s64 	%rd12, %rd10, %rd11;
	ld.global.u32 	%r9, [%rd12];
	add.s64 	%rd13, %rd7, %rd9;
	add.s64 	%rd14, %rd13, %rd11;
	ld.global.u32 	%r10, [%rd14];
	add.s32 	%r11, %r10, %r9;
	add.s64 	%rd15, %rd6, %rd9;
	add.s64 	%rd16, %rd15, %rd11;
	ld.global.u32 	%r12, [%rd16];
	add.s32 	%r13, %r11, %r12;
	add.s64 	%rd17, %rd5, %rd9;
	add.s64 	%rd18, %rd17, %rd11;
	st.global.u32 	[%rd18], %r13;
	ret;

}
	// .globl	_Z14matrizVolteadaPA3_iS0_
.visible .entry _Z14matrizVolteadaPA3_iS0_(
	.param .u64 .ptr .align 1 _Z14matrizVolteadaPA3_iS0__param_0,
	.param .u64 .ptr .align 1 _Z14matrizVolteadaPA3_iS0__param_1
)
{
	.reg .pred 	%p<10>;
	.reg .b32 	%r<17>;
	.reg .b64 	%rd<29>;

	ld.param.u64 	%rd3, [_Z14matrizVolteadaPA3_iS0__param_0];
	ld.param.u64 	%rd4, [_Z14matrizVolteadaPA3_iS0__param_1];
	cvta.to.global.u64 	%rd1, %rd4;
	cvta.to.global.u64 	%rd2, %rd3;
	mov.u32 	%r3, %tid.x;
	mov.u32 	%r4, %tid.y;
	mov.u32 	%r5, %ctaid.y;
	shl.b32 	%r6, %r5, 1;
	add.s32 	%r1, %r6, %r4;
	mov.u32 	%r7, %ctaid.x;
	shl.b32 	%r8, %r7, 1;
	add.s32 	%r2, %r8, %r3;
	setp.ne.s32 	%p1, %r1, %r2;
	@%p1 bra 	$L__BB1_2;
	cvt.u64.u32 	%rd21, %r1;
	mul.wide.u32 	%rd22, %r1, 12;
	add.s64 	%rd23, %rd2, %rd22;
	mul.wide.u32 	%rd24, %r1, 4;
	add.s64 	%rd25, %rd23, %rd24;
	ld.global.u32 	%r16, [%rd25];
	neg.s64 	%rd26, %rd21;
	mad.lo.s64 	%rd27, %rd26, 12, %rd1;
	sub.s64 	%rd28, %rd27, %rd24;
	st.global.u32 	[%rd28+32], %r16;
	bra.uni 	$L__BB1_9;
$L__BB1_2:
	setp.eq.s32 	%p2, %r1, 0;
	setp.eq.s32 	%p3, %r2, 2;
	and.pred  	%p4, %p2, %p3;
	@%p4 bra 	$L__BB1_4;
	setp.ne.s32 	%p5, %r1, 2;
	setp.ne.s32 	%p6, %r2, 0;
	or.pred  	%p7, %p5, %p6;
	@%p7 bra 	$L__BB1_5;
$L__BB1_4:
	mul.wide.u32 	%rd13, %r1, 12;
	add.s64 	%rd14, %rd2, %rd13;
	mul.wide.u32 	%rd15, %r2, 4;
	add.s64 	%rd16, %rd14, %rd15;
	ld.global.u32 	%r15, [%rd16];
	mul.wide.u32 	%rd17, %r2, 12;
	add.s64 	%rd18, %rd1, %rd17;
	mul.wide.u32 	%rd19, %r1, 4;
	add.s64 	%rd20, %rd18, %rd19;
	st.global.u32 	[%rd20], %r15;
	bra.uni 	$L__BB1_9;
$L__BB1_5:
	setp.ne.s32 	%p8, %r2, 1;
	@%p8 bra 	$L__BB1_7;
	mul.wide.u32 	%rd9, %r1, 12;
	add.s64 	%rd10, %rd2, %rd9;
	ld.global.u32 	%r12, [%rd10+4];
	add.s32 	%r13, %r1, -2;
	abs.s32 	%r14, %r13;
	mul.wide.u32 	%rd11, %r14, 12;
	add.s64 	%rd12, %rd1, %rd11;
	st.global.u32 	[%rd12+4], %r12;
	bra.uni 	$L__BB1_9;
$L__BB1_7:
	setp.ne.s32 	%p9, %r1, 1;
	@%p9 bra 	$L__BB1_9;
	mul.wide.s32 	%rd5, %r2, 4;
	add.s64 	%rd6, %rd2, %rd5;
	ld.global.u32 	%r9, [%rd6+12];
	add.s32 	%r10, %r2, -2;
	abs.s32 	%r11, %r10;
	mul.wide.s32 	%rd7, %r11, 4;
	add.s64 	%rd8, %rd1, %rd7;
	st.global.u32 	[%rd8+12], %r9;
$L__BB1_9:
	ret;

}
	// .globl	_Z11convolucionPA32_iPA3_iS0_
.visible .entry _Z11convolucionPA32_iPA3_iS0_(
	.param .u64 .ptr .align 1 _Z11convolucionPA32_iPA3_iS0__param_0,
	.param .u64 .ptr .align 1 _Z11convolucionPA32_iPA3_iS0__param_1,
	.param .u64 .ptr .align 1 _Z11convolucionPA32_iPA3_iS0__param_2
)
{
	.reg .pred 	%p<9>;
	.reg .b32 	%r<143>;
	.reg .b64 	%rd<25>;

	ld.param.u64 	%rd4, [_Z11convolucionPA32_iPA3_iS0__param_0];
	ld.param.u64 	%rd5, [_Z11convolucionPA32_iPA3_iS0__param_1];
	ld.param.u64 	%rd6, [_Z11convolucionPA32_iPA3_iS0__param_2];
	cvta.to.global.u64 	%rd1, %rd6;
	cvta.to.global.u64 	%rd2, %rd5;
	cvta.to.global.u64 	%rd3, %rd4;
	mov.u32 	%r3, %tid.x;
	mov.u32 	%r4, %tid.y;
	mov.u32 	%r5, %ctaid.y;
	shl.b32 	%r6, %r5, 1;
	add.s32 	%r1, %r6, %r4;
	mov.u32 	%r7, %ctaid.x;
	shl.b32 	%r8, %r7, 1;
	add.s32 	%r2, %r8, %r3;
	setp.eq.s32 	%p1, %r1, 31;
	@%p1 bra 	$L__BB2_7;
	setp.ne.s32 	%p2, %r1, 0;
	@%p2 bra 	$L__BB2_12;
	setp.eq.s32 	%p5, %r2, 31;
	@%p5 bra 	$L__BB2_5;
	setp.ne.s32 	%p6, %r2, 0;
	@%p6 bra 	$L__BB2_6;
	ld.global.u32 	%r61, [%rd3];
	ld.global.u32 	%r62, [%rd2+16];
	mul.lo.s32 	%r63, %r62, %r61;
	ld.global.u32 	%r64, [%rd3+4];
	ld.global.u32 	%r65, [%rd2+20];
	mad.lo.s32 	%r66, %r65, %r64, %r63;
	ld.global.u32 	%r67, [%rd3+128];
	ld.global.u32 	%r68, [%rd2+28];
	mad.lo.s32 	%r69, %r68, %r67, %r66;
	ld.global.u32 	%r70, [%rd3+132];
	ld.global.u32 	%r71, [%rd2+32];
	mad.lo.s32 	%r72, %r71, %r70, %r69;
	st.global.u32 	[%rd1], %r72;
	bra.uni 	$L__BB2_17;
$L__BB2_5:
	ld.global.u32 	%r49, [%rd3+124];
	ld.global.u32 	%r50, [%rd2+16];
	mul.lo.s32 	%r51, %r50, %r49;
	ld.global.u32 	%r52, [%rd3+120];
	ld.global.u32 	%r53, [%rd2+20];
	mad.lo.s32 	%r54, %r53, %r52, %r51;
	ld.global.u32 	%r55, [%rd3+252];
	ld.global.u32 	%r56, [%rd2+28];
	mad.lo.s32 	%r57, %r56, %r55, %r54;
	ld.global.u32 	%r58, [%rd3+248];
	ld.global.u32 	%r59, [%rd2+32];
	mad.lo.s32 	%r60, %r59, %r58, %r57;
	st.global.u32 	[%rd1+124], %r60;
	bra.uni 	$L__BB2_17;
$L__BB2_6:
	mul.wide.s32 	%rd10, %r2, 4;
	add.s64 	%rd11, %rd3, %rd10;
	ld.global.u32 	%r73, [%rd11];
	ld.global.u32 	%r74, [%rd2+16];
	mul.lo.s32 	%r75, %r74, %r73;
	ld.global.u32 	%r76, [%rd11+4];
	ld.global.u32 	%r77, [%rd2+20];
	ld.global.u32 	%r78, [%rd11+-4];
	ld.global.u32 	%r79, [%rd11+128];
	ld.global.u32 	%r80, [%rd2+28];
	ld.global.u32 	%r81, [%rd11+132];
	ld.global.u32 	%r82, [%rd2+32];
	ld.global.u32 	%r83, [%rd11+124];
	add.s64 	%rd12, %rd1, %rd10;
	add.s32 	%r84, %r83, %r81;
	mad.lo.s32 	%r85, %r77, %r76, %r75;
	mad.lo.s32 	%r86, %r77, %r78, %r85;
	mad.lo.s32 	%r87, %r80, %r79, %r86;
	mad.lo.s32 	%r88, %r84, %r82, %r87;
	st.global.u32 	[%rd12], %r88;
	bra.uni 	$L__BB2_17;
$L__BB2_7:
	setp.eq.s32 	%p3, %r2, 31;
	@%p3 bra 	$L__BB2_10;
	setp.ne.s32 	%p4, %r2, 0;
	@%p4 bra 	$L__BB2_11;
	ld.global.u32 	%r21, [%rd3+3968];
	ld.global.u32 	%r22, [%rd2+16];
	mul.lo.s32 	%r23, %r22, %r21;
	ld.global.u32 	%r24, [%rd3+3972];
	ld.global.u32 	%r25, [%rd2+20];
	mad.lo.s32 	%r26, %r25, %r24, %r23;
	ld.global.u32 	%r27, [%rd3+3840];
	ld.global.u32 	%r28, [%rd2+28];
	mad.lo.s32 	%r29, %r28, %r27, %r26;
	ld.global.u32 	%r30, [%rd3+3844];
	ld.global.u32 	%r31, [%rd2+32];
	mad.lo.s32 	%r32, %r31, %r30, %r29;
	st.global.u32 	[%rd1+3968], %r32;
	bra.uni 	$L__BB2_17;
$L__BB2_10:
	ld.global.u32 	%r9, [%rd3+4092];
	ld.global.u32 	%r10, [%rd2+16];
	mul.lo.s32 	%r11, %r10, %r9;
	ld.global.u32 	%r12, [%rd3+4088];
	ld.global.u32 	%r13, [%rd2+20];
	mad.lo.s32 	%r14, %r13, %r12, %r11;
	ld.global.u32 	%r15, [%rd3+3964];
	ld.global.u32 	%r16, [%rd2+28];
	mad.lo.s32 	%r17, %r16, %r15, %r14;
	ld.global.u32 	%r18, [%rd3+3960];
	ld.global.u32 	%r19, [%rd2+32];
	mad.lo.s32 	%r20, %r19, %r18, %r17;
	st.global.u32 	[%rd1+4092], %r20;
	bra.uni 	$L__BB2_17;
$L__BB2_11:
	mul.wide.s32 	%rd7, %r2, 4;
	add.s64 	%rd8, %rd3, %rd7;
	ld.global.u32 	%r33, [%rd8+3968];
	ld.global.u32 	%r34, [%rd2+16];
	mul.lo.s32 	%r35, %r34, %r33;
	ld.global.u32 	%r36, [%rd8+3972];
	ld.global.u32 	%r37, [%rd2+20];
	ld.global.u32 	%r38, [%rd8+3964];
	ld.global.u32 	%r39, [%rd8+3840];
	ld.global.u32 	%r40, [%rd2+28];
	ld.global.u32 	%r41, [%rd8+3844];
	ld.global.u32 	%r42, [%rd2+32];
	ld.global.u32 	%r43, [%rd8+3836];
	add.s64 	%rd9, %rd1, %rd7;
	add.s32 	%r44, %r43, %r41;
	mad.lo.s32 	%r45, %r37, %r36, %r35;
	mad.lo.s32 	%r46, %r37, %r38, %r45;
	mad.lo.s32 	%r47, %r40, %r39, %r46;
	mad.lo.s32 	%r48, %r44, %r42, %r47;
	st.global.u32 	[%rd9+3968], %r48;
	bra.uni 	$L__BB2_17;
$L__BB2_12:
	setp.eq.s32 	%p7, %r2, 31;
	@%p7 bra 	$L__BB2_15;
	setp.ne.s32 	%p8, %r2, 0;
	@%p8 bra 	$L__BB2_16;
	mul.wide.u32 	%rd16, %r1, 128;
	add.s64 	%rd17, %rd3, %rd16;
	ld.global.u32 	%r105, [%rd17];
	ld.global.u32 	%r106, [%rd2+16];
	mul.lo.s32 	%r107, %r106, %r105;
	ld.global.u32 	%r108, [%rd17+4];
	ld.global.u32 	%r109, [%rd2+20];
	mad.lo.s32 	%r110, %r109, %r108, %r107;
	ld.global.u32 	%r111, [%rd17+-128];
	ld.global.u32 	%r112, [%rd2+28];
	mad.lo.s32 	%r113, %r112, %r111, %r110;
	ld.global.u32 	%r114, [%rd17+-124];
	ld.global.u32 	%r115, [%rd2+32];
	mad.lo.s32 	%r116, %r115, %r114, %r113;
	ld.global.u32 	%r117, [%rd17+128];
	mad.lo.s32 	%r118, %r112, %r117, %r116;
	ld.global.u32 	%r119, [%rd17+132];
	add.s64 	%rd18, %rd1, %rd16;
	mad.lo.s32 	%r120, %r115, %r119, %r118;
	st.global.u32 	[%rd18], %r120;
	bra.uni 	$L__BB2_17;
$L__BB2_15:
	mul.wide.u32 	%rd13, %r1, 128;
	add.s64 	%rd14, %rd3, %rd13;
	ld.global.u32 	%r89, [%rd14+124];
	ld.global.u32 	%r90, [%rd2+16];
	mul.lo.s32 	%r91, %r90, %r89;
	ld.global.u32 	%r92, [%rd14+120];
	ld.global.u32 	%r93, [%rd2+20];
	mad.lo.s32 	%r94, %r93, %r92, %r91;
	ld.global.u32 	%r95, [%rd14+-4];
	ld.global.u32 	%r96, [%rd2+28];
	mad.lo.s32 	%r97, %r96, %r95, %r94;
	ld.global.u32 	%r98, [%rd14+-8];
	ld.global.u32 	%r99, [%rd2+32];
	mad.lo.s32 	%r100, %r99, %r98, %r97;
	ld.global.u32 	%r101, [%rd14+252];
	mad.lo.s32 	%r102, %r96, %r101, %r100;
	ld.global.u32 	%r103, [%rd14+248];
	add.s64 	%rd15, %rd1, %rd13;
	mad.lo.s32 	%r104, %r99, %r103, %r102;
	st.global.u32 	[%rd15+124], %r104;
	bra.uni 	$L__BB2_17;
$L__BB2_16:
	mul.wide.u32 	%rd19, %r1, 128;
	add.s64 	%rd20, %rd3, %rd19;
	mul.wide.s32 	%rd21, %r2, 4;
	add.s64 	%rd22, %rd20, %rd21;
	ld.global.u32 	%r121, [%rd22];
	ld.global.u32 	%r122, [%rd2+16];
	mul.lo.s32 	%r123, %r122, %r121;
	ld.global.u32 	%r124, [%rd22+4];
	ld.global.u32 	%r125, [%rd2+20];
	ld.global.u32 	%r126, [%rd22+-4];
	ld.global.u32 	%r127, [%rd22+-128];
	ld.global.u32 	%r128, [%rd2+28];
	ld.global.u32 	%r129, [%rd22+-124];
	ld.global.u32 	%r130, [%rd2+32];
	ld.global.u32 	%r131, [%rd22+-132];
	ld.global.u32 	%r132, [%rd22+128];
	ld.global.u32 	%r133, [%rd22+132];
	ld.global.u32 	%r134, [%rd22+124];
	add.s64 	%rd23, %rd1, %rd19;
	add.s64 	%rd24, %rd23, %rd21;
	add.s32 	%r135, %r134, %r133;
	add.s32 	%r136, %r131, %r129;
	mad.lo.s32 	%r137, %r125, %r124, %r123;
	mad.lo.s32 	%r138, %r125, %r126, %r137;
	mad.lo.s32 	%r139, %r128, %r127, %r138;
	mad.lo.s32 	%r140, %r136, %r130, %r139;
	mad.lo.s32 	%r141, %r128, %r132, %r140;
	mad.lo.s32 	%r142, %r135, %r130, %r141;
	st.global.u32 	[%rd24], %r142;
$L__BB2_17:
	ret;

}


// ===== COMPILED SASS (sm_100) =====

	.target	sm_100

	.elftype	@"ET_EXEC"


//--------------------- .note.nv.tkinfo           --------------------------
	.section	.note.nv.tkinfo,"",@"SHT_NOTE"
	.sectionflags	@"SHF_NOTE_NV_TKINFO"
	.tkinfo
        /*0018*/ 	.word	0x00000002
        /*0030*/ 	.string	""
        /*0030*/ 	.string	"ptxas"
        /*0030*/ 	.string	"Cuda compilation tools, release 13.0, V13.0.88"
        /*0030*/ 	.string	"Build cuda_13.0.r13.0/compiler.36424714_0"
        /*0030*/ 	.string	"-arch sm_100 -m 64 "



//--------------------- .note.nv.cuinfo           --------------------------
	.section	.note.nv.cuinfo,"",@"SHT_NOTE"
	.sectionflags	@"SHF_NOTE_NV_CUINFO"
        /*0018*/ 	.short	0x0002
        /*001a*/ 	.short	0x0064
        /*001c*/ 	.short	0x0082
	.zero		2


//--------------------- .nv.info                  --------------------------
	.section	.nv.info,"",@"SHT_CUDA_INFO"
	.align	4


	//----- nvinfo : EIATTR_REGCOUNT
	.align		4
        /*0000*/ 	.byte	0x04, 0x2f
        /*0002*/ 	.short	(.L_1 - .L_0)
	.align		4
.L_0:
        /*0004*/ 	.word	index@(_Z12sumaMatricesPA32_iS0_S0_S0_)
        /*0008*/ 	.word	0x00000010


	//----- nvinfo : EIATTR_FRAME_SIZE
	.align		4
.L_1:
        /*000c*/ 	.byte	0x04, 0x11
        /*000e*/ 	.short	(.L_3 - .L_2)
	.align		4
.L_2:
        /*0010*/ 	.word	index@(_Z12sumaMatricesPA32_iS0_S0_S0_)
        /*0014*/ 	.word	0x00000000


	//----- nvinfo : EIATTR_REGCOUNT
	.align		4
.L_3:
        /*0018*/ 	.byte	0x04, 0x2f
        /*001a*/ 	.short	(.L_5 - .L_4)
	.align		4
.L_4:
        /*001c*/ 	.word	index@(_Z14matrizVolteadaPA3_iS0_)
        /*0020*/ 	.word	0x0000000c


	//----- nvinfo : EIATTR_FRAME_SIZE
	.align		4
.L_5:
        /*0024*/ 	.byte	0x04, 0x11
        /*0026*/ 	.short	(.L_7 - .L_6)
	.align		4
.L_6:
        /*0028*/ 	.word	index@(_Z14matrizVolteadaPA3_iS0_)
        /*002c*/ 	.word	0x00000000


	//----- nvinfo : EIATTR_REGCOUNT
	.align		4
.L_7:
        /*0030*/ 	.byte	0x04, 0x2f
        /*0032*/ 	.short	(.L_9 - .L_8)
	.align		4
.L_8:
        /*0034*/ 	.word	index@(_Z11convolucionPA32_iPA3_iS0_)
        /*0038*/ 	.word	0x00000018


	//----- nvinfo : EIATTR_FRAME_SIZE
	.align		4
.L_9:
        /*003c*/ 	.byte	0x04, 0x11
        /*003e*/ 	.short	(.L_11 - .L_10)
	.align		4
.L_10:
        /*0040*/ 	.word	index@(_Z11convolucionPA32_iPA3_iS0_)
        /*0044*/ 	.word	0x00000000


	//----- nvinfo : EIATTR_MIN_STACK_SIZE
	.align		4
.L_11:
        /*0048*/ 	.byte	0x04, 0x12
        /*004a*/ 	.short	(.L_13 - .L_12)
	.align		4
.L_12:
        /*004c*/ 	.word	index@(_Z11convolucionPA32_iPA3_iS0_)
        /*0050*/ 	.word	0x00000000


	//----- nvinfo : EIATTR_MIN_STACK_SIZE
	.align		4
.L_13:
        /*0054*/ 	.byte	0x04, 0x12
        /*0056*/ 	.short	(.L_15 - .L_14)
	.align		4
.L_14:
        /*0058*/ 	.word	index@(_Z14matrizVolteadaPA3_iS0_)
        /*005c*/ 	.word	0x00000000


	//----- nvinfo : EIATTR_MIN_STACK_SIZE
	.align		4
.L_15:
        /*0060*/ 	.byte	0x04, 0x12
        /*0062*/ 	.short	(.L_17 - .L_16)
	.align		4
.L_16:
        /*0064*/ 	.word	index@(_Z12sumaMatricesPA32_iS0_S0_S0_)
        /*0068*/ 	.word	0x00000000
.L_17:


//--------------------- .nv.compat                --------------------------
	.section	.nv.compat,"",@"SHT_CUDA_COMPAT_INFO"
	.align	4
        /*0000*/ 	.byte	0x02, 0x09, 0x00, 0x00, 0x02, 0x02, 0x01, 0x00, 0x02, 0x05, 0x05, 0x00, 0x03, 0x07, 0x01, 0x01
        /*0010*/ 	.byte	0x02, 0x03, 0x00, 0x00, 0x02, 0x06, 0x01, 0x00, 0x04, 0x0b, 0x08, 0x00, 0x09, 0x00, 0x00, 0x00
        /*0020*/ 	.byte	0x00, 0x00, 0x00, 0x00


//--------------------- .nv.info._Z11convolucionPA32_iPA3_iS0_ --------------------------
	.section	.nv.info._Z11convolucionPA32_iPA3_iS0_,"",@"SHT_CUDA_INFO"
	.sectionflags	@""
	.align	4


	//----- nvinfo : EIATTR_CUDA_API_VERSION
	.align		4
        /*0000*/ 	.byte	0x04, 0x37
        /*0002*/ 	.short	(.L_19 - .L_18)
.L_18:
        /*0004*/ 	.word	0x00000082


	//----- nvinfo : EIATTR_KPARAM_INFO
	.align		4
.L_19:
        /*0008*/ 	.byte	0x04, 0x17
        /*000a*/ 	.short	(.L_21 - .L_20)
.L_20:
        /*000c*/ 	.word	0x00000000
        /*0010*/ 	.short	0x0002
        /*0012*/ 	.short	0x0010
        /*0014*/ 	.byte	0x00, 0xf5, 0x21, 0x00


	//----- nvinfo : EIATTR_KPARAM_INFO
	.align		4
.L_21:
        /*0018*/ 	.byte	0x04, 0x17
        /*001a*/ 	.short	(.L_23 - .L_22)
.L_22:
        /*001c*/ 	.word	0x00000000
        /*0020*/ 	.short	0x0001
        /*0022*/ 	.short	0x0008
        /*0024*/ 	.byte	0x00, 0xf5, 0x21, 0x00


	//----- nvinfo : EIATTR_KPARAM_INFO
	.align		4
.L_23:
        /*0028*/ 	.byte	0x04, 0x17
        /*002a*/ 	.short	(.L_25 - .L_24)
.L_24:
        /*002c*/ 	.word	0x00000000
        /*0030*/ 	.short	0x0000
        /*0032*/ 	.short	0x0000
        /*0034*/ 	.byte	0x00, 0xf5, 0x21, 0x00


	//----- nvinfo : EIATTR_SPARSE_MMA_MASK
	.align		4
.L_25:
        /*0038*/ 	.byte	0x03, 0x50
        /*003a*/ 	.short	0x0000


	//----- nvinfo : EIATTR_MAXREG_COUNT
	.align		4
        /*003c*/ 	.byte	0x03, 0x1b
        /*003e*/ 	.short	0x00ff


	//----- nvinfo : EIATTR_MERCURY_ISA_VERSION
	.align		4
        /*0040*/ 	.byte	0x03, 0x5f
        /*0042*/ 	.short	0x0101


	//----- nvinfo : EIATTR_VRC_CTA_INIT_COUNT
	.align		4
        /*0044*/ 	.byte	0x02, 0x4a
	.zero		1
	.zero		1


	//----- nvinfo : EIATTR_EXIT_INSTR_OFFSETS
	.align		4
        /*0048*/ 	.byte	0x04, 0x1c
        /*004a*/ 	.short	(.L_27 - .L_26)


	//   ....[0]....
.L_26:
        /*004c*/ 	.word	0x00000200


	//   ....[1]....
        /*0050*/ 	.word	0x00000370


	//   ....[2]....
        /*0054*/ 	.word	0x00000480


	//   ....[3]....
        /*0058*/ 	.word	0x00000630


	//   ....[4]....
        /*005c*/ 	.word	0x00000820


	//   ....[5]....
        /*0060*/ 	.word	0x00000990


	//   ....[6]....
        /*0064*/ 	.word	0x00000ae0


	//   ....[7]....
        /*0068*/ 	.word	0x00000c50


	//   ....[8]....
        /*006c*/ 	.word	0x00000d60


	//----- nvinfo : EIATTR_CRS_STACK_SIZE
	.align		4
.L_27:
        /*0070*/ 	.byte	0x04, 0x1e
        /*0072*/ 	.short	(.L_29 - .L_28)
.L_28:
        /*0074*/ 	.word	0x00000000


	//----- nvinfo : EIATTR_CBANK_PARAM_SIZE
	.align		4
.L_29:
        /*0078*/ 	.byte	0x03, 0x19
        /*007a*/ 	.short	0x0018


	//----- nvinfo : EIATTR_PARAM_CBANK
	.align		4
        /*007c*/ 	.byte	0x04, 0x0a
        /*007e*/ 	.short	(.L_31 - .L_30)
	.align		4
.L_30:
        /*0080*/ 	.word	index@(.nv.constant0._Z11convolucionPA32_iPA3_iS0_)
        /*0084*/ 	.short	0x0380
        /*0086*/ 	.short	0x0018


	//----- nvinfo : EIATTR_SW_WAR
	.align		4
.L_31:
        /*0088*/ 	.byte	0x04, 0x36
        /*008a*/ 	.short	(.L_33 - .L_32)
.L_32:
        /*008c*/ 	.word	0x00000008
.L_33:


//--------------------- .nv.info._Z14matrizVolteadaPA3_iS0_ --------------------------
	.section	.nv.info._Z14matrizVolteadaPA3_iS0_,"",@"SHT_CUDA_INFO"
	.sectionflags	@""
	.align	4


	//----- nvinfo : EIATTR_CUDA_API_VERSION
	.align		4
        /*0000*/ 	.byte	0x04, 0x37
        /*0002*/ 	.short	(.L_35 - .L_34)
.L_34:
        /*0004*/ 	.word	0x00000082


	//----- nvinfo : EIATTR_KPARAM_INFO
	.align		4
.L_35:
        /*0008*/ 	.byte	0x04, 0x17
        /*000a*/ 	.short	(.L_37 - .L_36)
.L_36:
        /*000c*/ 	.word	0x00000000
        /*0010*/ 	.short	0x0001
        /*0012*/ 	.short	0x0008
        /*0014*/ 	.byte	0x00, 0xf5, 0x21, 0x00


	//----- nvinfo : EIATTR_KPARAM_INFO
	.align		4
.L_37:
        /*0018*/ 	.byte	0x04, 0x17
        /*001a*/ 	.short	(.L_39 - .L_38)
.L_38:
        /*001c*/ 	.word	0x00000000
        /*0020*/ 	.short	0x0000
        /*0022*/ 	.short	0x0000
        /*0024*/ 	.byte	0x00, 0xf5, 0x21, 0x00


	//----- nvinfo : EIATTR_SPARSE_MMA_MASK
	.align		4
.L_39:
        /*0028*/ 	.byte	0x03, 0x50
        /*002a*/ 	.short	0x0000


	//----- nvinfo : EIATTR_MAXREG_COUNT
	.align		4
        /*002c*/ 	.byte	0x03, 0x1b
        /*002e*/ 	.short	0x00ff


	//----- nvinfo : EIATTR_MERCURY_ISA_VERSION
	.align		4
        /*0030*/ 	.byte	0x03, 0x5f
        /*0032*/ 	.short	0x0101


	//----- nvinfo : EIATTR_VRC_CTA_INIT_COUNT
	.align		4
        /*0034*/ 	.byte	0x02, 0x4a
	.zero		1
	.zero		1


	//----- nvinfo : EIATTR_EXIT_INSTR_OFFSETS
	.align		4
        /*0038*/ 	.byte	0x04, 0x1c
        /*003a*/ 	.short	(.L_41 - .L_40)


	//   ....[0]....
.L_40:
        /*003c*/ 	.word	0x00000160


	//   ....[1]....
        /*0040*/ 	.word	0x00000240


	//   ....[2]....
        /*0044*/ 	.word	0x000002f0


	//   ....[3]....
        /*0048*/ 	.word	0x00000310


	//   ....[4]....
        /*004c*/ 	.word	0x000003a0


	//----- nvinfo : EIATTR_CRS_STACK_SIZE
	.align		4
.L_41:
        /*0050*/ 	.byte	0x04, 0x1e
        /*0052*/ 	.short	(.L_43 - .L_42)
.L_42:
        /*0054*/ 	.word	0x00000000


	//----- nvinfo : EIATTR_CBANK_PARAM_SIZE
	.align		4
.L_43:
        /*0058*/ 	.byte	0x03, 0x19
        /*005a*/ 	.short	0x0010


	//----- nvinfo : EIATTR_PARAM_CBANK
	.align		4
        /*005c*/ 	.byte	0x04, 0x0a
        /*005e*/ 	.short	(.L_45 - .L_44)
	.align		4
.L_44:
        /*0060*/ 	.word	index@(.nv.constant0._Z14matrizVolteadaPA3_iS0_)
        /*0064*/ 	.short	0x0380
        /*0066*/ 	.short	0x0010


	//----- nvinfo : EIATTR_SW_WAR
	.align		4
.L_45:
        /*0068*/ 	.byte	0x04, 0x36
        /*006a*/ 	.short	(.L_47 - .L_46)
.L_46:
        /*006c*/ 	.word	0x00000008
.L_47:


//--------------------- .nv.info._Z12sumaMatricesPA32_iS0_S0_S0_ --------------------------
	.section	.nv.info._Z12sumaMatricesPA32_iS0_S0_S0_,"",@"SHT_CUDA_INFO"
	.sectionflags	@""
	.align	4


	//----- nvinfo : EIATTR_CUDA_API_VERSION
	.align		4
        /*0000*/ 	.byte	0x04, 0x37
        /*0002*/ 	.short	(.L_49 - .L_48)
.L_48:
        /*0004*/ 	.word	0x00000082


	//----- nvinfo : EIATTR_KPARAM_INFO
	.align		4
.L_49:
        /*0008*/ 	.byte	0x04, 0x17
        /*000a*/ 	.short	(.L_51 - .L_50)
.L_50:
        /*000c*/ 	.word	0x00000000
        /*0010*/ 	.short	0x0003
        /*0012*/ 	.short	0x0018
        /*0014*/ 	.byte	0x00, 0xf5, 0x21, 0x00


	//----- nvinfo : EIATTR_KPARAM_INFO
	.align		4
.L_51:
        /*0018*/ 	.byte	0x04, 0x17
        /*001a*/ 	.short	(.L_53 - .L_52)
.L_52:
        /*001c*/ 	.word	0x00000000
        /*0020*/ 	.short	0x0002
        /*0022*/ 	.short	0x0010
        /*0024*/ 	.byte	0x00, 0xf5, 0x21, 0x00


	//----- nvinfo : EIATTR_KPARAM_INFO
	.align		4
.L_53:
        /*0028*/ 	.byte	0x04, 0x17
        /*002a*/ 	.short	(.L_55 - .L_54)
.L_54:
        /*002c*/ 	.word	0x00000000
        /*0030*/ 	.short	0x0001
        /*0032*/ 	.short	0x0008
        /*0034*/ 	.byte	0x00, 0xf5, 0x21, 0x00


	//----- nvinfo : EIATTR_KPARAM_INFO
	.align		4
.L_55:
        /*0038*/ 	.byte	0x04, 0x17
        /*003a*/ 	.short	(.L_57 - .L_56)
.L_56:
        /*003c*/ 	.word	0x00000000
        /*0040*/ 	.short	0x0000
        /*0042*/ 	.short	0x0000
        /*0044*/ 	.byte	0x00, 0xf5, 0x21, 0x00


	//----- nvinfo : EIATTR_SPARSE_MMA_MASK
	.align		4
.L_57:
        /*0048*/ 	.byte	0x03, 0x50
        /*004a*/ 	.short	0x0000


	//----- nvinfo : EIATTR_MAXREG_COUNT
	.align		4
        /*004c*/ 	.byte	0x03, 0x1b
        /*004e*/ 	.short	0x00ff


	//----- nvinfo : EIATTR_MERCURY_ISA_VERSION
	.align		4
        /*0050*/ 	.byte	0x03, 0x5f
        /*0052*/ 	.short	0x0101


	//----- nvinfo : EIATTR_VRC_CTA_INIT_COUNT
	.align		4
        /*0054*/ 	.byte	0x02, 0x4a
	.zero		1
	.zero		1


	//----- nvinfo : EIATTR_EXIT_INSTR_OFFSETS
	.align		4
        /*0058*/ 	.byte	0x04, 0x1c
        /*005a*/ 	.short	(.L_59 - .L_58)


	//   ....[0]....
.L_58:
        /*005c*/ 	.word	0x00000190


	//----- nvinfo : EIATTR_CBANK_PARAM_SIZE
	.align		4
.L_59:
        /*0060*/ 	.byte	0x03, 0x19
        /*0062*/ 	.short	0x0020


	//----- nvinfo : EIATTR_PARAM_CBANK
	.align		4
        /*0064*/ 	.byte	0x04, 0x0a
        /*0066*/ 	.short	(.L_61 - .L_60)
	.align		4
.L_60:
        /*0068*/ 	.word	index@(.nv.constant0._Z12sumaMatricesPA32_iS0_S0_S0_)
        /*006c*/ 	.short	0x0380
        /*006e*/ 	.short	0x0020


	//----- nvinfo : EIATTR_SW_WAR
	.align		4
.L_61:
        /*0070*/ 	.byte	0x04, 0x36
        /*0072*/ 	.short	(.L_63 - .L_62)
.L_62:
        /*0074*/ 	.word	0x00000008
.L_63:


//--------------------- .nv.callgraph             --------------------------
	.section	.nv.callgraph,"",@"SHT_CUDA_CALLGRAPH"
	.align	4
	.sectionentsize	8
	.align		4
        /*0000*/ 	.word	0x00000000
	.align		4
        /*0004*/ 	.word	0xffffffff
	.align		4
        /*0008*/ 	.word	0x00000000
	.align		4
        /*000c*/ 	.word	0xfffffffe
	.align		4
        /*0010*/ 	.word	0x00000000
	.align		4
        /*0014*/ 	.word	0xfffffffd
	.align		4
        /*0018*/ 	.word	0x00000000
	.align		4
        /*001c*/ 	.word	0xfffffffc


//--------------------- .text._Z11convolucionPA32_iPA3_iS0_ --------------------------
	.section	.text._Z11convolucionPA32_iPA3_iS0_,"ax",@progbits
	.align	128
        .global         _Z11convolucionPA32_iPA3_iS0_
        .type           _Z11convolucionPA32_iPA3_iS0_,@function
        .size           _Z11convolucionPA32_iPA3_iS0_,(.L_x_14 - _Z11convolucionPA32_iPA3_iS0_)
        .other          _Z11convolucionPA32_iPA3_iS0_,@"STO_CUDA_ENTRY STV_DEFAULT"
_Z11convolucionPA32_iPA3_iS0_:
.text._Z11convolucionPA32_iPA3_iS0_:
[----:B------:R-:W-:Y:S01]  /*0000*/  LDC R1, c[0x0][0x37c] ;  /* 0x0000df00ff017b82 */ /* 0x000fe20000000800 */
[----:B------:R-:W0:Y:S01]  /*0010*/  S2R R0, SR_TID.Y ;  /* 0x0000000000007919 */ /* 0x000e220000002200 */
[----:B------:R-:W1:Y:S01]  /*0020*/  LDCU.64 UR4, c[0x0][0x358] ;  /* 0x00006b00ff0477ac */ /* 0x000e620008000a00 */
[----:B------:R-:W0:Y:S01]  /*0030*/  S2R R3, SR_CTAID.Y ;  /* 0x0000000000037919 */ /* 0x000e220000002600 */
[----:B------:R-:W2:Y:S01]  /*0040*/  S2R R2, SR_TID.X ;  /* 0x0000000000027919 */ /* 0x000ea20000002100 */
[----:B------:R-:W2:Y:S01]  /*0050*/  S2R R5, SR_CTAID.X ;  /* 0x0000000000057919 */ /* 0x000ea20000002500 */
[----:B0-----:R-:W-:-:S04]  /*0060*/  LEA R0, R3, R0, 0x1 ;  /* 0x0000000003007211 */ /* 0x001fc800078e08ff */
[----:B------:R-:W-:Y:S02]  /*0070*/  ISETP.NE.AND P0, PT, R0, 0x1f, PT ;  /* 0x0000001f0000780c */ /* 0x000fe40003f05270 */
[----:B--2---:R-:W-:-:S11]  /*0080*/  LEA R2, R5, R2, 0x1 ;  /* 0x0000000205027211 */ /* 0x004fd600078e08ff */
[----:B-1----:R-:W-:Y:S05]  /*0090*/  @!P0 BRA `(.L_x_0) ;  /* 0x0000000800408947 */ /* 0x002fea0003800000 */
[----:B------:R-:W-:-:S13]  /*00a0*/  ISETP.NE.AND P0, PT, R0, RZ, PT ;  /* 0x000000ff0000720c */ /* 0x000fda0003f05270 */
[----:B------:R-:W-:Y:S05]  /*00b0*/  @P0 BRA `(.L_x_1) ;  /* 0x0000000000f40947 */ /* 0x000fea0003800000 */
[----:B------:R-:W-:-:S13]  /*00c0*/  ISETP.NE.AND P0, PT, R2, 0x1f, PT ;  /* 0x0000001f0200780c */ /* 0x000fda0003f05270 */
[----:B------:R-:W-:Y:S05]  /*00d0*/  @!P0 BRA `(.L_x_2) ;  /* 0x0000000000a88947 */ /* 0x000fea0003800000 */
[----:B------:R-:W-:-:S13]  /*00e0*/  ISETP.NE.AND P0, PT, R2, RZ, PT ;  /* 0x000000ff0200720c */ /* 0x000fda0003f05270 */
[----:B------:R-:W-:Y:S05]  /*00f0*/  @P0 BRA `(.L_x_3) ;  /* 0x0000000000440947 */ /* 0x000fea0003800000 */
[----:B------:R-:W0:Y:S08]  /*0100*/  LDC.64 R2, c[0x0][0x380] ;  /* 0x0000e000ff027b82 */ /* 0x000e300000000a00 */
[----:B------:R-:W1:Y:S01]  /*0110*/  LDC.64 R6, c[0x0][0x388] ;  /* 0x0000e200ff067b82 */ /* 0x000e620000000a00 */
[----:B0-----:R-:W2:Y:S04]  /*0120*/  LDG.E R0, desc[UR4][R2.64] ;  /* 0x0000000402007981 */ /* 0x001ea8000c1e1900 */
[----:B------:R-:W3:Y:S04]  /*0130*/  LDG.E R11, desc[UR4][R2.64+0x4] ;  /* 0x00000404020b7981 */ /* 0x000ee8000c1e1900 */
[----:B-1----:R-:W2:Y:S04]  /*0140*/  LDG.E R9, desc[UR4][R6.64+0x10] ;  /* 0x0000100406097981 */ /* 0x002ea8000c1e1900 */
[----:B------:R-:W3:Y:S04]  /*0150*/  LDG.E R8, desc[UR4][R6.64+0x14] ;  /* 0x0000140406087981 */ /* 0x000ee8000c1e1900 */
[----:B------:R-:W4:Y:S04]  /*0160*/  LDG.E R13, desc[UR4][R2.64+0x80] ;  /* 0x00008004020d7981 */ /* 0x000f28000c1e1900 */
[----:B------:R-:W4:Y:S04]  /*0170*/  LDG.E R10, desc[UR4][R6.64+0x1c] ;  /* 0x00001c04060a7981 */ /* 0x000f28000c1e1900 */
[----:B------:R-:W5:Y:S04]  /*0180*/  LDG.E R15, desc[UR4][R2.64+0x84] ;  /* 0x00008404020f7981 */ /* 0x000f68000c1e1900 */
[----:B------:R-:W5:Y:S01]  /*0190*/  LDG.E R12, desc[UR4][R6.64+0x20] ;  /* 0x00002004060c7981 */ /* 0x000f62000c1e1900 */
[----:B------:R-:W0:Y:S01]  /*01a0*/  LDC.64 R4, c[0x0][0x390] ;  /* 0x0000e400ff047b82 */ /* 0x000e220000000a00 */
[----:B--2---:R-:W-:-:S04]  /*01b0*/  IMAD R0, R0, R9, RZ ;  /* 0x0000000900007224 */ /* 0x004fc800078e02ff */
[----:B---3--:R-:W-:-:S04]  /*01c0*/  IMAD R0, R11, R8, R0 ;  /* 0x000000080b007224 */ /* 0x008fc800078e0200 */
[----:B----4-:R-:W-:-:S04]  /*01d0*/  IMAD R0, R13, R10, R0 ;  /* 0x0000000a0d007224 */ /* 0x010fc800078e0200 */
[----:B-----5:R-:W-:-:S05]  /*01e0*/  IMAD R15, R15, R12, R0 ;  /* 0x0000000c0f0f7224 */ /* 0x020fca00078e0200 */
[----:B0-----:R-:W-:Y:S01]  /*01f0*/  STG.E desc[UR4][R4.64], R15 ;  /* 0x0000000f04007986 */ /* 0x001fe2000c101904 */
[----:B------:R-:W-:Y:S05]  /*0200*/  EXIT ;  /* 0x000000000000794d */ /* 0x000fea0003800000 */
.L_x_3:
[----:B------:R-:W0:Y:S08]  /*0210*/  LDC.64 R6, c[0x0][0x380] ;  /* 0x0000e000ff067b82 */ /* 0x000e300000000a00 */
[----:B------:R-:W1:Y:S08]  /*0220*/  LDC.64 R8, c[0x0][0x388] ;  /* 0x0000e200ff087b82 */ /* 0x000e700000000a00 */
[----:B------:R-:W2:Y:S01]  /*0230*/  LDC.64 R4, c[0x0][0x390] ;  /* 0x0000e400ff047b82 */ /* 0x000ea20000000a00 */
[----:B0-----:R-:W-:-:S05]  /*0240*/  IMAD.WIDE R6, R2, 0x4, R6 ;  /* 0x0000000402067825 */ /* 0x001fca00078e0206 */
[----:B------:R-:W3:Y:S04]  /*0250*/  LDG.E R0, desc[UR4][R6.64] ;  /* 0x0000000406007981 */ /* 0x000ee8000c1e1900 */
[----:B-1----:R-:W3:Y:S04]  /*0260*/  LDG.E R3, desc[UR4][R8.64+0x10] ;  /* 0x0000100408037981 */ /* 0x002ee8000c1e1900 */
[----:B------:R-:W4:Y:S04]  /*0270*/  LDG.E R10, desc[UR4][R8.64+0x14] ;  /* 0x00001404080a7981 */ /* 0x000f28000c1e1900 */
[----:B------:R-:W4:Y:S04]  /*0280*/  LDG.E R11, desc[UR4][R6.64+0x4] ;  /* 0x00000404060b7981 */ /* 0x000f28000c1e1900 */
[----:B------:R-:W5:Y:S04]  /*0290*/  LDG.E R13, desc[UR4][R6.64+-0x4] ;  /* 0xfffffc04060d7981 */ /* 0x000f68000c1e1900 */
[----:B------:R-:W5:Y:S04]  /*02a0*/  LDG.E R14, desc[UR4][R6.64+0x84] ;  /* 0x00008404060e7981 */ /* 0x000f68000c1e1900 */
[----:B------:R-:W5:Y:S04]  /*02b0*/  LDG.E R17, desc[UR4][R6.64+0x7c] ;  /* 0x00007c0406117981 */ /* 0x000f68000c1e1900 */
[----:B------:R-:W5:Y:S04]  /*02c0*/  LDG.E R12, desc[UR4][R6.64+0x80] ;  /* 0x00008004060c7981 */ /* 0x000f68000c1e1900 */
[----:B------:R-:W5:Y:S04]  /*02d0*/  LDG.E R15, desc[UR4][R8.64+0x1c] ;  /* 0x00001c04080f7981 */ /* 0x000f68000c1e1900 */
[----:B------:R-:W5:Y:S01]  /*02e0*/  LDG.E R16, desc[UR4][R8.64+0x20] ;  /* 0x0000200408107981 */ /* 0x000f62000c1e1900 */
[----:B--2---:R-:W-:-:S04]  /*02f0*/  IMAD.WIDE R4, R2, 0x4, R4 ;  /* 0x0000000402047825 */ /* 0x004fc800078e0204 */
[----:B---3--:R-:W-:-:S04]  /*0300*/  IMAD R0, R0, R3, RZ ;  /* 0x0000000300007224 */ /* 0x008fc800078e02ff */
[----:B----4-:R-:W-:-:S04]  /*0310*/  IMAD R0, R11, R10, R0 ;  /* 0x0000000a0b007224 */ /* 0x010fc800078e0200 */
[----:B-----5:R-:W-:Y:S01]  /*0320*/  IMAD R0, R10, R13, R0 ;  /* 0x0000000d0a007224 */ /* 0x020fe200078e0200 */
[----:B------:R-:W-:-:S03]  /*0330*/  IADD3 R17, PT, PT, R14, R17, RZ ;  /* 0x000000110e117210 */ /* 0x000fc60007ffe0ff */
[----:B------:R-:W-:-:S04]  /*0340*/  IMAD R0, R12, R15, R0 ;  /* 0x0000000f0c007224 */ /* 0x000fc800078e0200 */
[----:B------:R-:W-:-:S05]  /*0350*/  IMAD R17, R16, R17, R0 ;  /* 0x0000001110117224 */ /* 0x000fca00078e0200 */
[----:B------:R-:W-:Y:S01]  /*0360*/  STG.E desc[UR4][R4.64], R17 ;  /* 0x0000001104007986 */ /* 0x000fe2000c101904 */
[----:B------:R-:W-:Y:S05]  /*0370*/  EXIT ;  /* 0x000000000000794d */ /* 0x000fea0003800000 */
.L_x_2:
        /* <DEDUP_REMOVED lines=17> */
.L_x_1:
[----:B------:R-:W-:-:S13]  /*0490*/  ISETP.NE.AND P0, PT, R2, 0x1f, PT ;  /* 0x0000001f0200780c */ /* 0x000fda0003f05270 */
[----:B------:R-:W-:Y:S05]  /*04a0*/  @!P0 BRA `(.L_x_4) ;  /* 0x0000000000e08947 */ /* 0x000fea0003800000 */
[----:B------:R-:W-:-:S13]  /*04b0*/  ISETP.NE.AND P0, PT, R2, RZ, PT ;  /* 0x000000ff0200720c */ /* 0x000fda0003f05270 */
[----:B------:R-:W-:Y:S05]  /*04c0*/  @P0 BRA `(.L_x_5) ;  /* 0x00000000005c0947 */ /* 0x000fea0003800000 */
[----:B------:R-:W0:Y:S08]  /*04d0*/  LDC.64 R4, c[0x0][0x380] ;  /* 0x0000e000ff047b82 */ /* 0x000e300000000a00 */
[----:B------:R-:W1:Y:S08]  /*04e0*/  LDC.64 R6, c[0x0][0x388] ;  /* 0x0000e200ff067b82 */ /* 0x000e700000000a00 */
[----:B------:R-:W2:Y:S01]  /*04f0*/  LDC.64 R2, c[0x0][0x390] ;  /* 0x0000e400ff027b82 */ /* 0x000ea20000000a00 */
[----:B0-----:R-:W-:-:S05]  /*0500*/  IMAD.WIDE.U32 R4, R0, 0x80, R4 ;  /* 0x0000008000047825 */ /* 0x001fca00078e0004 */
        /* <DEDUP_REMOVED lines=10> */
[----:B--2---:R-:W-:-:S04]  /*05b0*/  IMAD.WIDE.U32 R2, R0, 0x80, R2 ;  /* 0x0000008000027825 */ /* 0x004fc800078e0002 */
[----:B---3--:R-:W-:-:S04]  /*05c0*/  IMAD R8, R8, R9, RZ ;  /* 0x0000000908087224 */ /* 0x008fc800078e02ff */
[----:B----4-:R-:W-:-:S04]  /*05d0*/  IMAD R8, R11, R10, R8 ;  /* 0x0000000a0b087224 */ /* 0x010fc800078e0208 */
[----:B-----5:R-:W-:-:S04]  /*05e0*/  IMAD R8, R13, R12, R8 ;  /* 0x0000000c0d087224 */ /* 0x020fc800078e0208 */
[----:B------:R-:W-:-:S04]  /*05f0*/  IMAD R15, R15, R14, R8 ;  /* 0x0000000e0f0f7224 */ /* 0x000fc800078e0208 */
[----:B------:R-:W-:-:S04]  /*0600*/  IMAD R15, R12, R16, R15 ;  /* 0x000000100c0f7224 */ /* 0x000fc800078e020f */
[----:B------:R-:W-:-:S05]  /*0610*/  IMAD R15, R14, R17, R15 ;  /* 0x000000110e0f7224 */ /* 0x000fca00078e020f */
[----:B------:R-:W-:Y:S01]  /*0620*/  STG.E desc[UR4][R2.64], R15 ;  /* 0x0000000f02007986 */ /* 0x000fe2000c101904 */
[----:B------:R-:W-:Y:S05]  /*0630*/  EXIT ;  /* 0x000000000000794d */ /* 0x000fea0003800000 */
.L_x_5:
[----:B------:R-:W0:Y:S08]  /*0640*/  LDC.64 R6, c[0x0][0x380] ;  /* 0x0000e000ff067b82 */ /* 0x000e300000000a00 */
[----:B------:R-:W1:Y:S01]  /*0650*/  LDC.64 R4, c[0x0][0x388] ;  /* 0x0000e200ff047b82 */ /* 0x000e620000000a00 */
[----:B0-----:R-:W-:-:S04]  /*0660*/  IMAD.WIDE.U32 R6, R0, 0x80, R6 ;  /* 0x0000008000067825 */ /* 0x001fc800078e0006 */
[----:B------:R-:W-:Y:S01]  /*0670*/  IMAD.WIDE R8, R2, 0x4, R6 ;  /* 0x0000000402087825 */ /* 0x000fe200078e0206 */
[----:B-1----:R-:W2:Y:S02]  /*0680*/  LDG.E R12, desc[UR4][R4.64+0x10] ;  /* 0x00001004040c7981 */ /* 0x002ea4000c1e1900 */
[----:B------:R-:W0:Y:S02]  /*0690*/  LDC.64 R6, c[0x0][0x390] ;  /* 0x0000e400ff067b82 */ /* 0x000e240000000a00 */
[----:B------:R-:W2:Y:S04]  /*06a0*/  LDG.E R11, desc[UR4][R8.64] ;  /* 0x00000004080b7981 */ /* 0x000ea8000c1e1900 */
[----:B------:R-:W3:Y:S04]  /*06b0*/  LDG.E R13, desc[UR4][R4.64+0x14] ;  /* 0x00001404040d7981 */ /* 0x000ee8000c1e1900 */
[----:B------:R-:W3:Y:S04]  /*06c0*/  LDG.E R14, desc[UR4][R8.64+0x4] ;  /* 0x00000404080e7981 */ /* 0x000ee8000c1e1900 */
[----:B------:R-:W4:Y:S04]  /*06d0*/  LDG.E R16, desc[UR4][R8.64+-0x4] ;  /* 0xfffffc0408107981 */ /* 0x000f28000c1e1900 */
[----:B------:R-:W5:Y:S04]  /*06e0*/  LDG.E R17, desc[UR4][R8.64+-0x7c] ;  /* 0xffff840408117981 */ /* 0x000f68000c1e1900 */
[----:B------:R-:W5:Y:S04]  /*06f0*/  LDG.E R18, desc[UR4][R8.64+-0x84] ;  /* 0xffff7c0408127981 */ /* 0x000f68000c1e1900 */
[----:B------:R-:W5:Y:S04]  /*0700*/  LDG.E R10, desc[UR4][R4.64+0x1c] ;  /* 0x00001c04040a7981 */ /* 0x000f68000c1e1900 */
[----:B------:R-:W5:Y:S04]  /*0710*/  LDG.E R15, desc[UR4][R8.64+-0x80] ;  /* 0xffff8004080f7981 */ /* 0x000f68000c1e1900 */
[----:B------:R0:W5:Y:S04]  /*0720*/  LDG.E R3, desc[UR4][R4.64+0x20] ;  /* 0x0000200404037981 */ /* 0x000168000c1e1900 */
[----:B------:R-:W5:Y:S04]  /*0730*/  LDG.E R20, desc[UR4][R8.64+0x84] ;  /* 0x0000840408147981 */ /* 0x000f68000c1e1900 */
[----:B------:R-:W5:Y:S04]  /*0740*/  LDG.E R21, desc[UR4][R8.64+0x7c] ;  /* 0x00007c0408157981 */ /* 0x000f68000c1e1900 */
[----:B------:R-:W5:Y:S01]  /*0750*/  LDG.E R19, desc[UR4][R8.64+0x80] ;  /* 0x0000800408137981 */ /* 0x000f62000c1e1900 */
[----:B0-----:R-:W-:-:S04]  /*0760*/  IMAD.WIDE.U32 R4, R0, 0x80, R6 ;  /* 0x0000008000047825 */ /* 0x001fc800078e0006 */
[----:B------:R-:W-:-:S04]  /*0770*/  IMAD.WIDE R4, R2, 0x4, R4 ;  /* 0x0000000402047825 */ /* 0x000fc800078e0204 */
[----:B--2---:R-:W-:-:S04]  /*0780*/  IMAD R11, R11, R12, RZ ;  /* 0x0000000c0b0b7224 */ /* 0x004fc800078e02ff */
[----:B---3--:R-:W-:-:S04]  /*0790*/  IMAD R11, R14, R13, R11 ;  /* 0x0000000d0e0b7224 */ /* 0x008fc800078e020b */
[----:B----4-:R-:W-:Y:S01]  /*07a0*/  IMAD R11, R13, R16, R11 ;  /* 0x000000100d0b7224 */ /* 0x010fe200078e020b */
[----:B-----5:R-:W-:-:S03]  /*07b0*/  IADD3 R18, PT, PT, R17, R18, RZ ;  /* 0x0000001211127210 */ /* 0x020fc60007ffe0ff */
[----:B------:R-:W-:-:S04]  /*07c0*/  IMAD R11, R15, R10, R11 ;  /* 0x0000000a0f0b7224 */ /* 0x000fc800078e020b */
[----:B------:R-:W-:Y:S01]  /*07d0*/  IMAD R11, R3, R18, R11 ;  /* 0x00000012030b7224 */ /* 0x000fe200078e020b */
[----:B------:R-:W-:-:S03]  /*07e0*/  IADD3 R20, PT, PT, R20, R21, RZ ;  /* 0x0000001514147210 */ /* 0x000fc60007ffe0ff */
[----:B------:R-:W-:-:S04]  /*07f0*/  IMAD R11, R10, R19, R11 ;  /* 0x000000130a0b7224 */ /* 0x000fc800078e020b */
[----:B------:R-:W-:-:S05]  /*0800*/  IMAD R11, R3, R20, R11 ;  /* 0x00000014030b7224 */ /* 0x000fca00078e020b */
[----:B------:R-:W-:Y:S01]  /*0810*/  STG.E desc[UR4][R4.64], R11 ;  /* 0x0000000b04007986 */ /* 0x000fe2000c101904 */
[----:B------:R-:W-:Y:S05]  /*0820*/  EXIT ;  /* 0x000000000000794d */ /* 0x000fea0003800000 */
.L_x_4:
[----:B------:R-:W0:Y:S08]  /*0830*/  LDC.64 R2, c[0x0][0x380] ;  /* 0x0000e000ff027b82 */ /* 0x000e300000000a00 */
[----:B------:R-:W1:Y:S01]  /*0840*/  LDC.64 R6, c[0x0][0x388] ;  /* 0x0000e200ff067b82 */ /* 0x000e620000000a00 */
[----:B0-----:R-:W-:-:S07]  /*0850*/  IMAD.WIDE.U32 R4, R0, 0x80, R2 ;  /* 0x0000008000047825 */ /* 0x001fce00078e0002 */
[----:B------:R-:W0:Y:S01]  /*0860*/  LDC.64 R2, c[0x0][0x390] ;  /* 0x0000e400ff027b82 */ /* 0x000e220000000a00 */
[----:B------:R-:W2:Y:S04]  /*0870*/  LDG.E R8, desc[UR4][R4.64+0x7c] ;  /* 0x00007c0404087981 */ /* 0x000ea8000c1e1900 */
[----:B-1----:R-:W2:Y:S04]  /*0880*/  LDG.E R9, desc[UR4][R6.64+0x10] ;  /* 0x0000100406097981 */ /* 0x002ea8000c1e1900 */
[----:B------:R-:W3:Y:S04]  /*0890*/  LDG.E R10, desc[UR4][R6.64+0x14] ;  /* 0x00001404060a7981 */ /* 0x000ee8000c1e1900 */
[----:B------:R-:W3:Y:S04]  /*08a0*/  LDG.E R11, desc[UR4][R4.64+0x78] ;  /* 0x00007804040b7981 */ /* 0x000ee8000c1e1900 */
[----:B------:R-:W4:Y:S04]  /*08b0*/  LDG.E R12, desc[UR4][R6.64+0x1c] ;  /* 0x00001c04060c7981 */ /* 0x000f28000c1e1900 */
[----:B------:R-:W4:Y:S04]  /*08c0*/  LDG.E R13, desc[UR4][R4.64+-0x4] ;  /* 0xfffffc04040d7981 */ /* 0x000f28000c1e1900 */
[----:B------:R-:W5:Y:S04]  /*08d0*/  LDG.E R14, desc[UR4][R6.64+0x20] ;  /* 0x00002004060e7981 */ /* 0x000f68000c1e1900 */
[----:B------:R-:W5:Y:S04]  /*08e0*/  LDG.E R15, desc[UR4][R4.64+-0x8] ;  /* 0xfffff804040f7981 */ /* 0x000f68000c1e1900 */
[----:B------:R-:W5:Y:S04]  /*08f0*/  LDG.E R16, desc[UR4][R4.64+0xfc] ;  /* 0x0000fc0404107981 */ /* 0x000f68000c1e1900 */
[----:B------:R-:W5:Y:S01]  /*0900*/  LDG.E R17, desc[UR4][R4.64+0xf8] ;  /* 0x0000f80404117981 */ /* 0x000f62000c1e1900 */
[----:B0-----:R-:W-:-:S04]  /*0910*/  IMAD.WIDE.U32 R2, R0, 0x80, R2 ;  /* 0x0000008000027825 */ /* 0x001fc800078e0002 */
[----:B--2---:R-:W-:-:S04]  /*0920*/  IMAD R8, R8, R9, RZ ;  /* 0x0000000908087224 */ /* 0x004fc800078e02ff */
[----:B---3--:R-:W-:-:S04]  /*0930*/  IMAD R8, R11, R10, R8 ;  /* 0x0000000a0b087224 */ /* 0x008fc800078e0208 */
[----:B----4-:R-:W-:-:S04]  /*0940*/  IMAD R8, R13, R12, R8 ;  /* 0x0000000c0d087224 */ /* 0x010fc800078e0208 */
[----:B-----5:R-:W-:-:S04]  /*0950*/  IMAD R15, R15, R14, R8 ;  /* 0x0000000e0f0f7224 */ /* 0x020fc800078e0208 */
[----:B------:R-:W-:-:S04]  /*0960*/  IMAD R15, R12, R16, R15 ;  /* 0x000000100c0f7224 */ /* 0x000fc800078e020f */
[----:B------:R-:W-:-:S05]  /*0970*/  IMAD R15, R14, R17, R15 ;  /* 0x000000110e0f7224 */ /* 0x000fca00078e020f */
[----:B------:R-:W-:Y:S01]  /*0980*/  STG.E desc[UR4][R2.64+0x7c], R15 ;  /* 0x00007c0f02007986 */ /* 0x000fe2000c101904 */
[----:B------:R-:W-:Y:S05]  /*0990*/  EXIT ;  /* 0x000000000000794d */ /* 0x000fea0003800000 */
.L_x_0:
        /* <DEDUP_REMOVED lines=21> */
.L_x_7:
[----:B------:R-:W0:Y:S08]  /*0af0*/  LDC.64 R4, c[0x0][0x380] ;  /* 0x0000e000ff047b82 */ /* 0x000e300000000a00 */
[----:B------:R-:W1:Y:S01]  /*0b00*/  LDC.64 R8, c[0x0][0x388] ;  /* 0x0000e200ff087b82 */ /* 0x000e620000000a00 */
[----:B0-----:R-:W-:-:S07]  /*0b10*/  IMAD.WIDE R6, R2, 0x4, R4 ;  /* 0x0000000402067825 */ /* 0x001fce00078e0204 */
[----:B------:R-:W0:Y:S01]  /*0b20*/  LDC.64 R4, c[0x0][0x390] ;  /* 0x0000e400ff047b82 */ /* 0x000e220000000a00 */
[----:B------:R-:W2:Y:S04]  /*0b30*/  LDG.E R0, desc[UR4][R6.64+0xf80] ;  /* 0x000f800406007981 */ /* 0x000ea8000c1e1900 */
[----:B-1----:R-:W2:Y:S04]  /*0b40*/  LDG.E R3, desc[UR4][R8.64+0x10] ;  /* 0x0000100408037981 */ /* 0x002ea8000c1e1900 */
[----:B------:R-:W3:Y:S04]  /*0b50*/  LDG.E R10, desc[UR4][R8.64+0x14] ;  /* 0x00001404080a7981 */ /* 0x000ee8000c1e1900 */
[----:B------:R-:W3:Y:S04]  /*0b60*/  LDG.E R11, desc[UR4][R6.64+0xf84] ;  /* 0x000f8404060b7981 */ /* 0x000ee8000c1e1900 */
[----:B------:R-:W4:Y:S04]  /*0b70*/  LDG.E R13, desc[UR4][R6.64+0xf7c] ;  /* 0x000f7c04060d7981 */ /* 0x000f28000c1e1900 */
[----:B------:R-:W5:Y:S04]  /*0b80*/  LDG.E R14, desc[UR4][R6.64+0xf04] ;  /* 0x000f0404060e7981 */ /* 0x000f68000c1e1900 */
[----:B------:R-:W5:Y:S04]  /*0b90*/  LDG.E R17, desc[UR4][R6.64+0xefc] ;  /* 0x000efc0406117981 */ /* 0x000f68000c1e1900 */
[----:B------:R-:W5:Y:S04]  /*0ba0*/  LDG.E R12, desc[UR4][R6.64+0xf00] ;  /* 0x000f0004060c7981 */ /* 0x000f68000c1e1900 */
[----:B------:R-:W5:Y:S04]  /*0bb0*/  LDG.E R15, desc[UR4][R8.64+0x1c] ;  /* 0x00001c04080f7981 */ /* 0x000f68000c1e1900 */
[----:B------:R-:W5:Y:S01]  /*0bc0*/  LDG.E R16, desc[UR4][R8.64+0x20] ;  /* 0x0000200408107981 */ /* 0x000f62000c1e1900 */
[----:B0-----:R-:W-:-:S04]  /*0bd0*/  IMAD.WIDE R4, R2, 0x4, R4 ;  /* 0x0000000402047825 */ /* 0x001fc800078e0204 */
[----:B--2---:R-:W-:-:S04]  /*0be0*/  IMAD R0, R0, R3, RZ ;  /* 0x0000000300007224 */ /* 0x004fc800078e02ff */
[----:B---3--:R-:W-:-:S04]  /*0bf0*/  IMAD R0, R11, R10, R0 ;  /* 0x0000000a0b007224 */ /* 0x008fc800078e0200 */
[----:B----4-:R-:W-:Y:S01]  /*0c00*/  IMAD R0, R10, R13, R0 ;  /* 0x0000000d0a007224 */ /* 0x010fe200078e0200 */
[----:B-----5:R-:W-:-:S03]  /*0c10*/  IADD3 R17, PT, PT, R14, R17, RZ ;  /* 0x000000110e117210 */ /* 0x020fc60007ffe0ff */
[----:B------:R-:W-:-:S04]  /*0c20*/  IMAD R0, R12, R15, R0 ;  /* 0x0000000f0c007224 */ /* 0x000fc800078e0200 */
[----:B------:R-:W-:-:S05]  /*0c30*/  IMAD R17, R16, R17, R0 ;  /* 0x0000001110117224 */ /* 0x000fca00078e0200 */
[----:B------:R-:W-:Y:S01]  /*0c40*/  STG.E desc[UR4][R4.64+0xf80], R17 ;  /* 0x000f801104007986 */ /* 0x000fe2000c101904 */
[----:B------:R-:W-:Y:S05]  /*0c50*/  EXIT ;  /* 0x000000000000794d */ /* 0x000fea0003800000 */
.L_x_6:
        /* <DEDUP_REMOVED lines=17> */
.L_x_8:
[----:B------:R-:W-:-:S00]  /*0d70*/  BRA `(.L_x_8) ;  /* 0xfffffffc00fc7947 */ /* 0x000fc0000383ffff */
[----:B------:R-:W-:-:S00]  /*0d80*/  NOP ;  /* 0x0000000000007918 */ /* 0x000fc00000000000 */
[----:B------:R-:W-:-:S00]  /*0d90*/  NOP ;  /* 0x0000000000007918 */ /* 0x000fc00000000000 */
[----:B------:R-:W-:-:S00]  /*0da0*/  NOP ;  /* 0x0000000000007918 */ /* 0x000fc00000000000 */
[----:B------:R-:W-:-:S00]  /*0db0*/  NOP ;  /* 0x0000000000007918 */ /* 0x000fc00000000000 */
[----:B------:R-:W-:-:S00]  /*0dc0*/  NOP ;  /* 0x0000000000007918 */ /* 0x000fc00000000000 */
[----:B------:R-:W-:-:S00]  /*0dd0*/  NOP ;  /* 0x0000000000007918 */ /* 0x000fc00000000000 */
[----:B------:R-:W-:-:S00]  /*0de0*/  NOP ;  /* 0x0000000000007918 */ /* 0x000fc00000000000 */
[----:B------:R-:W-:-:S00]  /*0df0*/  NOP ;  /* 0x0000000000007918 */ /* 0x000fc00000000000 */
.L_x_14:


//--------------------- .text._Z14matrizVolteadaPA3_iS0_ --------------------------
	.section	.text._Z14matrizVolteadaPA3_iS0_,"ax",@progbits
	.align	128
        .global         _Z14matrizVolteadaPA3_iS0_
        .type           _Z14matrizVolteadaPA3_iS0_,@function
        .size           _Z14matrizVolteadaPA3_iS0_,(.L_x_15 - _Z14matrizVolteadaPA3_iS0_)
        .other          _Z14matrizVolteadaPA3_iS0_,@"STO_CUDA_ENTRY STV_DEFAULT"
_Z14matrizVolteadaPA3_iS0_:
.text._Z14matrizVolteadaPA3_iS0_:
[----:B------:R-:W-:Y:S01]  /*0000*/  LDC R1, c[0x0][0x37c] ;  /* 0x0000df00ff017b82 */ /* 0x000fe20000000800 */
[----:B------:R-:W0:Y:S01]  /*0010*/  S2R R0, SR_TID.Y ;  /* 0x0000000000007919 */ /* 0x000e220000002200 */
[----:B------:R-:W1:Y:S01]  /*0020*/  LDCU.64 UR4, c[0x0][0x358] ;  /* 0x00006b00ff0477ac */ /* 0x000e620008000a00 */
[----:B------:R-:W0:Y:S01]  /*0030*/  S2R R3, SR_CTAID.Y ;  /* 0x0000000000037919 */ /* 0x000e220000002600 */
[----:B------:R-:W2:Y:S01]  /*0040*/  S2R R7, SR_TID.X ;  /* 0x0000000000077919 */ /* 0x000ea20000002100 */
[----:B------:R-:W2:Y:S01]  /*0050*/  S2R R2, SR_CTAID.X ;  /* 0x0000000000027919 */ /* 0x000ea20000002500 */
[----:B0-----:R-:W-:Y:S02]  /*0060*/  IMAD R0, R3, 0x2, R0 ;  /* 0x0000000203007824 */ /* 0x001fe400078e0200 */
[----:B--2---:R-:W-:-:S05]  /*0070*/  IMAD R7, R2, 0x2, R7 ;  /* 0x0000000202077824 */ /* 0x004fca00078e0207 */
[----:B------:R-:W-:-:S13]  /*0080*/  ISETP.NE.AND P0, PT, R0, R7, PT ;  /* 0x000000070000720c */ /* 0x000fda0003f05270 */
[----:B-1----:R-:W-:Y:S05]  /*0090*/  @P0 BRA `(.L_x_9) ;  /* 0x0000000000340947 */ /* 0x002fea0003800000 */
[----:B------:R-:W0:Y:S01]  /*00a0*/  LDC.64 R2, c[0x0][0x380] ;  /* 0x0000e000ff027b82 */ /* 0x000e220000000a00 */
[----:B------:R-:W-:-:S07]  /*00b0*/  IMAD.WIDE.U32 R4, R0, 0x4, RZ ;  /* 0x0000000400047825 */ /* 0x000fce00078e00ff */
[----:B------:R-:W1:Y:S01]  /*00c0*/  LDC.64 R6, c[0x0][0x388] ;  /* 0x0000e200ff067b82 */ /* 0x000e620000000a00 */
[----:B0-----:R-:W-:-:S03]  /*00d0*/  IMAD.WIDE.U32 R2, R0, 0xc, R2 ;  /* 0x0000000c00027825 */ /* 0x001fc600078e0002 */
[----:B------:R-:W-:-:S04]  /*00e0*/  IADD3 R2, P0, PT, R2, R4, RZ ;  /* 0x0000000402027210 */ /* 0x000fc80007f1e0ff */
[----:B------:R-:W-:-:S06]  /*00f0*/  IADD3.X R3, PT, PT, R3, R5, RZ, P0, !PT ;  /* 0x0000000503037210 */ /* 0x000fcc00007fe4ff */
[----:B------:R-:W2:Y:S01]  /*0100*/  LDG.E R3, desc[UR4][R2.64] ;  /* 0x0000000402037981 */ /* 0x000ea2000c1e1900 */
[----:B-1----:R-:W-:-:S04]  /*0110*/  IMAD.WIDE.U32 R6, R0, -0xc, R6 ;  /* 0xfffffff400067825 */ /* 0x002fc800078e0006 */
[----:B------:R-:W-:Y:S01]  /*0120*/  IMAD.MOV R9, RZ, RZ, -R0 ;  /* 0x000000ffff097224 */ /* 0x000fe200078e0a00 */
[----:B------:R-:W-:-:S04]  /*0130*/  IADD3 R4, P0, PT, -R4, R6, RZ ;  /* 0x0000000604047210 */ /* 0x000fc80007f1e1ff */
[----:B------:R-:W-:-:S05]  /*0140*/  IADD3.X R5, PT, PT, ~R5, R7, R9, P0, !PT ;  /* 0x0000000705057210 */ /* 0x000fca00007fe509 */
[----:B--2---:R-:W-:Y:S01]  /*0150*/  STG.E desc[UR4][R4.64+0x20], R3 ;  /* 0x0000200304007986 */ /* 0x004fe2000c101904 */
[----:B------:R-:W-:Y:S05]  /*0160*/  EXIT ;  /* 0x000000000000794d */ /* 0x000fea0003800000 */
.L_x_9:
[C---:B------:R-:W-:Y:S02]  /*0170*/  ISETP.NE.AND P0, PT, R7.reuse, 0x2, PT ;  /* 0x000000020700780c */ /* 0x040fe40003f05270 */
[----:B------:R-:W-:Y:S02]  /*0180*/  ISETP.NE.AND P1, PT, R7, RZ, PT ;  /* 0x000000ff0700720c */ /* 0x000fe40003f25270 */
[C---:B------:R-:W-:Y:S02]  /*0190*/  ISETP.EQ.AND P0, PT, R0.reuse, RZ, !P0 ;  /* 0x000000ff0000720c */ /* 0x040fe40004702270 */
[----:B------:R-:W-:-:S13]  /*01a0*/  ISETP.NE.OR P1, PT, R0, 0x2, P1 ;  /* 0x000000020000780c */ /* 0x000fda0000f25670 */
[----:B------:R-:W-:Y:S05]  /*01b0*/  @P1 BRA !P0, `(.L_x_10) ;  /* 0x0000000000241947 */ /* 0x000fea0004000000 */
[----:B------:R-:W0:Y:S08]  /*01c0*/  LDC.64 R2, c[0x0][0x380] ;  /* 0x0000e000ff027b82 */ /* 0x000e300000000a00 */
[----:B------:R-:W1:Y:S01]  /*01d0*/  LDC.64 R4, c[0x0][0x388] ;  /* 0x0000e200ff047b82 */ /* 0x000e620000000a00 */
[----:B0-----:R-:W-:-:S04]  /*01e0*/  IMAD.WIDE.U32 R2, R0, 0xc, R2 ;  /* 0x0000000c00027825 */ /* 0x001fc800078e0002 */
[----:B------:R-:W-:-:S06]  /*01f0*/  IMAD.WIDE.U32 R2, R7, 0x4, R2 ;  /* 0x0000000407027825 */ /* 0x000fcc00078e0002 */
[----:B------:R-:W2:Y:S01]  /*0200*/  LDG.E R3, desc[UR4][R2.64] ;  /* 0x0000000402037981 */ /* 0x000ea2000c1e1900 */
[----:B-1----:R-:W-:-:S04]  /*0210*/  IMAD.WIDE.U32 R4, R7, 0xc, R4 ;  /* 0x0000000c07047825 */ /* 0x002fc800078e0004 */
[----:B------:R-:W-:-:S05]  /*0220*/  IMAD.WIDE.U32 R4, R0, 0x4, R4 ;  /* 0x0000000400047825 */ /* 0x000fca00078e0004 */
[----:B--2---:R-:W-:Y:S01]  /*0230*/  STG.E desc[UR4][R4.64], R3 ;  /* 0x0000000304007986 */ /* 0x004fe2000c101904 */
[----:B------:R-:W-:Y:S05]  /*0240*/  EXIT ;  /* 0x000000000000794d */ /* 0x000fea0003800000 */
.L_x_10:
[----:B------:R-:W-:-:S13]  /*0250*/  ISETP.NE.AND P0, PT, R7, 0x1, PT ;  /* 0x000000010700780c */ /* 0x000fda0003f05270 */
[----:B------:R-:W-:Y:S05]  /*0260*/  @P0 BRA `(.L_x_11) ;  /* 0x0000000000240947 */ /* 0x000fea0003800000 */
[----:B------:R-:W0:Y:S02]  /*0270*/  LDC.64 R2, c[0x0][0x380] ;  /* 0x0000e000ff027b82 */ /* 0x000e240000000a00 */
[----:B0-----:R-:W-:-:S06]  /*0280*/  IMAD.WIDE.U32 R4, R0, 0xc, R2 ;  /* 0x0000000c00047825 */ /* 0x001fcc00078e0002 */
[----:B------:R-:W0:Y:S01]  /*0290*/  LDC.64 R2, c[0x0][0x388] ;  /* 0x0000e200ff027b82 */ /* 0x000e220000000a00 */
[----:B------:R-:W2:Y:S01]  /*02a0*/  LDG.E R5, desc[UR4][R4.64+0x4] ;  /* 0x0000040404057981 */ /* 0x000ea2000c1e1900 */
[----:B------:R-:W-:-:S04]  /*02b0*/  IADD3 R0, PT, PT, R0, -0x2, RZ ;  /* 0xfffffffe00007810 */ /* 0x000fc80007ffe0ff */
[----:B------:R-:W-:-:S05]  /*02c0*/  IABS R7, R0 ;  /* 0x0000000000077213 */ /* 0x000fca0000000000 */
[----:B0-----:R-:W-:-:S05]  /*02d0*/  IMAD.WIDE.U32 R2, R7, 0xc, R2 ;  /* 0x0000000c07027825 */ /* 0x001fca00078e0002 */
[----:B--2---:R-:W-:Y:S01]  /*02e0*/  STG.E desc[UR4][R2.64+0x4], R5 ;  /* 0x0000040502007986 */ /* 0x004fe2000c101904 */
[----:B------:R-:W-:Y:S05]  /*02f0*/  EXIT ;  /* 0x000000000000794d */ /* 0x000fea0003800000 */
.L_x_11:
[----:B------:R-:W-:-:S13]  /*0300*/  ISETP.NE.AND P0, PT, R0, 0x1, PT ;  /* 0x000000010000780c */ /* 0x000fda0003f05270 */
[----:B------:R-:W-:Y:S05]  /*0310*/  @P0 EXIT ;  /* 0x000000000000094d */ /* 0x000fea0003800000 */
[----:B------:R-:W0:Y:S08]  /*0320*/  LDC.64 R2, c[0x0][0x380] ;  /* 0x0000e000ff027b82 */ /* 0x000e300000000a00 */
[----:B------:R-:W1:Y:S01]  /*0330*/  LDC.64 R4, c[0x0][0x388] ;  /* 0x0000e200ff047b82 */ /* 0x000e620000000a00 */
[----:B0-----:R-:W-:-:S06]  /*0340*/  IMAD.WIDE R2, R7, 0x4, R2 ;  /* 0x0000000407027825 */ /* 0x001fcc00078e0202 */
[----:B------:R-:W2:Y:S01]  /*0350*/  LDG.E R3, desc[UR4][R2.64+0xc] ;  /* 0x00000c0402037981 */ /* 0x000ea2000c1e1900 */
[----:B------:R-:W-:-:S04]  /*0360*/  IADD3 R7, PT, PT, R7, -0x2, RZ ;  /* 0xfffffffe07077810 */ /* 0x000fc80007ffe0ff */
[----:B------:R-:W-:-:S05]  /*0370*/  IABS R7, R7 ;  /* 0x0000000700077213 */ /* 0x000fca0000000000 */
[----:B-1----:R-:W-:-:S05]  /*0380*/  IMAD.WIDE R4, R7, 0x4, R4 ;  /* 0x0000000407047825 */ /* 0x002fca00078e0204 */
[----:B--2---:R-:W-:Y:S01]  /*0390*/  STG.E desc[UR4][R4.64+0xc], R3 ;  /* 0x00000c0304007986 */ /* 0x004fe2000c101904 */
[----:B------:R-:W-:Y:S05]  /*03a0*/  EXIT ;  /* 0x000000000000794d */ /* 0x000fea0003800000 */
.L_x_12:
        /* <DEDUP_REMOVED lines=13> */
.L_x_15:


//--------------------- .text._Z12sumaMatricesPA32_iS0_S0_S0_ --------------------------
	.section	.text._Z12sumaMatricesPA32_iS0_S0_S0_,"ax",@progbits
	.align	128
        .global         _Z12sumaMatricesPA32_iS0_S0_S0_
        .type           _Z12sumaMatricesPA32_iS0_S0_S0_,@function
        .size           _Z12sumaMatricesPA32_iS0_S0_S0_,(.L_x_16 - _Z12sumaMatricesPA32_iS0_S0_S0_)
        .other          _Z12sumaMatricesPA32_iS0_S0_S0_,@"STO_CUDA_ENTRY STV_DEFAULT"
_Z12sumaMatricesPA32_iS0_S0_S0_:
.text._Z12sumaMatricesPA32_iS0_S0_S0_:
[----:B------:R-:W-:Y:S01]  /*0000*/  LDC R1, c[0x0][0x37c] ;  /* 0x0000df00ff017b82 */ /* 0x000fe20000000800 */
[----:B------:R-:W0:Y:S07]  /*0010*/  S2R R11, SR_TID.Y ;  /* 0x00000000000b7919 */ /* 0x000e2e0000002200 */
[----:B------:R-:W1:Y:S01]  /*0020*/  LDC.64 R2, c[0x0][0x380] ;  /* 0x0000e000ff027b82 */ /* 0x000e620000000a00 */
[----:B------:R-:W2:Y:S01]  /*0030*/  LDCU.64 UR4, c[0x0][0x358] ;  /* 0x00006b00ff0477ac */ /* 0x000ea20008000a00 */
[----:B------:R-:W0:Y:S01]  /*0040*/  S2R R0, SR_CTAID.Y ;  /* 0x0000000000007919 */ /* 0x000e220000002600 */
[----:B------:R-:W3:Y:S05]  /*0050*/  S2R R13, SR_TID.X ;  /* 0x00000000000d7919 */ /* 0x000eea0000002100 */
[----:B------:R-:W4:Y:S01]  /*0060*/  LDC.64 R4, c[0x0][0x388] ;  /* 0x0000e200ff047b82 */ /* 0x000f220000000a00 */
[----:B------:R-:W3:Y:S07]  /*0070*/  S2R R8, SR_CTAID.X ;  /* 0x0000000000087919 */ /* 0x000eee0000002500 */
[----:B------:R-:W5:Y:S01]  /*0080*/  LDC.64 R6, c[0x0][0x390] ;  /* 0x0000e400ff067b82 */ /* 0x000f620000000a00 */
[----:B0-----:R-:W-:-:S05]  /*0090*/  LEA R11, R0, R11, 0x1 ;  /* 0x0000000b000b7211 */ /* 0x001fca00078e08ff */
[----:B-1----:R-:W-:Y:S01]  /*00a0*/  IMAD.WIDE.U32 R2, R11, 0x80, R2 ;  /* 0x000000800b027825 */ /* 0x002fe200078e0002 */
[----:B---3--:R-:W-:-:S03]  /*00b0*/  LEA R13, R8, R13, 0x1 ;  /* 0x0000000d080d7211 */ /* 0x008fc600078e08ff */
[C---:B----4-:R-:W-:Y:S01]  /*00c0*/  IMAD.WIDE.U32 R4, R11.reuse, 0x80, R4 ;  /* 0x000000800b047825 */ /* 0x050fe200078e0004 */
[----:B------:R-:W0:Y:S03]  /*00d0*/  LDC.64 R8, c[0x0][0x398] ;  /* 0x0000e600ff087b82 */ /* 0x000e260000000a00 */
[----:B-----5:R-:W-:-:S04]  /*00e0*/  IMAD.WIDE.U32 R6, R11, 0x80, R6 ;  /* 0x000000800b067825 */ /* 0x020fc800078e0006 */
[----:B------:R-:W-:-:S04]  /*00f0*/  IMAD.WIDE R2, R13, 0x4, R2 ;  /* 0x000000040d027825 */ /* 0x000fc800078e0202 */
[C---:B------:R-:W-:Y:S02]  /*0100*/  IMAD.WIDE R4, R13.reuse, 0x4, R4 ;  /* 0x000000040d047825 */ /* 0x040fe400078e0204 */
[----:B--2---:R-:W2:Y:S02]  /*0110*/  LDG.E R2, desc[UR4][R2.64] ;  /* 0x0000000402027981 */ /* 0x004ea4000c1e1900 */
[----:B------:R-:W-:Y:S02]  /*0120*/  IMAD.WIDE R6, R13, 0x4, R6 ;  /* 0x000000040d067825 */ /* 0x000fe400078e0206 */
[----:B------:R-:W2:Y:S04]  /*0130*/  LDG.E R5, desc[UR4][R4.64] ;  /* 0x0000000404057981 */ /* 0x000ea8000c1e1900 */
[----:B------:R-:W2:Y:S01]  /*0140*/  LDG.E R6, desc[UR4][R6.64] ;  /* 0x0000000406067981 */ /* 0x000ea2000c1e1900 */
[----:B0-----:R-:W-:-:S04]  /*0150*/  IMAD.WIDE.U32 R8, R11, 0x80, R8 ;  /* 0x000000800b087825 */ /* 0x001fc800078e0008 */
[----:B------:R-:W-:Y:S01]  /*0160*/  IMAD.WIDE R8, R13, 0x4, R8 ;  /* 0x000000040d087825 */ /* 0x000fe200078e0208 */
[----:B--2---:R-:W-:-:S05]  /*0170*/  IADD3 R11, PT, PT, R6, R5, R2 ;  /* 0x00000005060b7210 */ /* 0x004fca0007ffe002 */
[----:B------:R-:W-:Y:S01]  /*0180*/  STG.E desc[UR4][R8.64], R11 ;  /* 0x0000000b08007986 */ /* 0x000fe2000c101904 */
[----:B------:R-:W-:Y:S05]  /*0190*/  EXIT ;  /* 0x000000000000794d */ /* 0x000fea0003800000 */
.L_x_13:
        /* <DEDUP_REMOVED lines=14> */
.L_x_16:


//--------------------- .nv.shared.reserved.0     --------------------------
	.section	.nv.shared.reserved.0,"aw",@nobits
	.weak		__nv_reservedSMEM_offset_0_alias
	.size		__nv_reservedSMEM_offset_0_alias, 0, 64
	.other		__nv_reservedSMEM_offset_0_alias,@"STO_CUDA_RESERVED_SHARED STV_DEFAULT"
__nv_reservedSMEM_offset_0_alias:
	.zero		0
	.zero		64


//--------------------- .nv.constant0._Z11convolucionPA32_iPA3_iS0_ --------------------------
	.section	.nv.constant0._Z11convolucionPA32_iPA3_iS0_,"a",@progbits
	.sectionflags	@""
	.align	4
.nv.constant0._Z11convolucionPA32_iPA3_iS0_:
	.zero		920


//--------------------- .nv.constant0._Z14matrizVolteadaPA3_iS0_ --------------------------
	.section	.nv.constant0._Z14matrizVolteadaPA3_iS0_,"a",@progbits
	.sectionflags	@""
	.align	4
.nv.constant0._Z14matrizVolteadaPA3_iS0_:
	.zero		912


//--------------------- .nv.constant0._Z12sumaMatricesPA32_iS0_S0_S0_ --------------------------
	.section	.nv.constant0._Z12sumaMatricesPA32_iS0_S0_S0_,"a",@progbits
	.sectionflags	@""
	.align	4
.nv.constant0._Z12sumaMatricesPA32_iS0_S0_S0_:
	.zero		928


//--------------------- SYMBOLS --------------------------

	.type		.nv.reservedSmem.offset0,@object
	.size		.nv.reservedSmem.offset0,0x4
